//
// Generated by NVIDIA NVVM Compiler
//
// Compiler Build ID: CL-36424714
// Cuda compilation tools, release 13.0, V13.0.88
// Based on NVVM 20.0.0
//

.version 9.0
.target sm_100
.address_size 64

	// .globl	_Z10rle_kernelPiS_S_S_i
// _ZZ10rle_kernelPiS_S_S_iE12temp_indices has been demoted

.visible .entry _Z10rle_kernelPiS_S_S_i(
	.param .u64 .ptr .align 1 _Z10rle_kernelPiS_S_S_i_param_0,
	.param .u64 .ptr .align 1 _Z10rle_kernelPiS_S_S_i_param_1,
	.param .u64 .ptr .align 1 _Z10rle_kernelPiS_S_S_i_param_2,
	.param .u64 .ptr .align 1 _Z10rle_kernelPiS_S_S_i_param_3,
	.param .u32 _Z10rle_kernelPiS_S_S_i_param_4
)
{
	.reg .pred 	%p<16>;
	.reg .b32 	%r<72>;
	.reg .b64 	%rd<19>;
	// demoted variable
	.shared .align 4 .b8 _ZZ10rle_kernelPiS_S_S_iE12temp_indices[1024];
	ld.param.u64 	%rd6, [_Z10rle_kernelPiS_S_S_i_param_0];
	ld.param.u64 	%rd3, [_Z10rle_kernelPiS_S_S_i_param_1];
	ld.param.u64 	%rd4, [_Z10rle_kernelPiS_S_S_i_param_2];
	ld.param.u64 	%rd5, [_Z10rle_kernelPiS_S_S_i_param_3];
	ld.param.u32 	%r26, [_Z10rle_kernelPiS_S_S_i_param_4];
	cvta.to.global.u64 	%rd1, %rd6;
	mov.u32 	%r1, %tid.x;
	setp.ge.s32 	%p1, %r1, %r26;
	@%p1 bra 	$L__BB0_26;
	setp.eq.s32 	%p2, %r1, 0;
	mul.wide.u32 	%rd7, %r1, 4;
	add.s64 	%rd2, %rd1, %rd7;
	mov.b32 	%r61, 1;
	@%p2 bra 	$L__BB0_3;
	ld.global.u32 	%r28, [%rd2];
	add.s32 	%r29, %r1, -1;
	mul.wide.u32 	%rd8, %r29, 4;
	add.s64 	%rd9, %rd1, %rd8;
	ld.global.u32 	%r30, [%rd9];
	setp.ne.s32 	%p3, %r28, %r30;
	selp.u32 	%r61, 1, 0, %p3;
$L__BB0_3:
	setp.eq.s32 	%p4, %r1, 0;
	shl.b32 	%r32, %r1, 2;
	mov.u32 	%r33, _ZZ10rle_kernelPiS_S_S_iE12temp_indices;
	add.s32 	%r4, %r33, %r32;
	st.shared.u32 	[%r4], %r61;
	bar.sync 	0;
	mov.b32 	%r62, 0;
	@%p4 bra 	$L__BB0_5;
	ld.shared.u32 	%r62, [%r4+-4];
$L__BB0_5:
	bar.sync 	0;
	ld.shared.u32 	%r35, [%r4];
	add.s32 	%r36, %r35, %r62;
	st.shared.u32 	[%r4], %r36;
	bar.sync 	0;
	setp.lt.u32 	%p5, %r1, 2;
	mov.b32 	%r63, 0;
	@%p5 bra 	$L__BB0_7;
	ld.shared.u32 	%r63, [%r4+-8];
$L__BB0_7:
	bar.sync 	0;
	ld.shared.u32 	%r38, [%r4];
	add.s32 	%r39, %r38, %r63;
	st.shared.u32 	[%r4], %r39;
	bar.sync 	0;
	setp.lt.u32 	%p6, %r1, 4;
	mov.b32 	%r64, 0;
	@%p6 bra 	$L__BB0_9;
	ld.shared.u32 	%r64, [%r4+-16];
$L__BB0_9:
	bar.sync 	0;
	ld.shared.u32 	%r41, [%r4];
	add.s32 	%r42, %r41, %r64;
	st.shared.u32 	[%r4], %r42;
	bar.sync 	0;
	setp.lt.u32 	%p7, %r1, 8;
	mov.b32 	%r65, 0;
	@%p7 bra 	$L__BB0_11;
	ld.shared.u32 	%r65, [%r4+-32];
$L__BB0_11:
	bar.sync 	0;
	ld.shared.u32 	%r44, [%r4];
	add.s32 	%r45, %r44, %r65;
	st.shared.u32 	[%r4], %r45;
	bar.sync 	0;
	setp.lt.u32 	%p8, %r1, 16;
	mov.b32 	%r66, 0;
	@%p8 bra 	$L__BB0_13;
	ld.shared.u32 	%r66, [%r4+-64];
$L__BB0_13:
	bar.sync 	0;
	ld.shared.u32 	%r47, [%r4];
	add.s32 	%r48, %r47, %r66;
	st.shared.u32 	[%r4], %r48;
	bar.sync 	0;
	setp.lt.u32 	%p9, %r1, 32;
	mov.b32 	%r67, 0;
	@%p9 bra 	$L__BB0_15;
	ld.shared.u32 	%r67, [%r4+-128];
$L__BB0_15:
	bar.sync 	0;
	ld.shared.u32 	%r50, [%r4];
	add.s32 	%r51, %r50, %r67;
	st.shared.u32 	[%r4], %r51;
	bar.sync 	0;
	setp.lt.u32 	%p10, %r1, 64;
	mov.b32 	%r68, 0;
	@%p10 bra 	$L__BB0_17;
	ld.shared.u32 	%r68, [%r4+-256];
$L__BB0_17:
	bar.sync 	0;
	ld.shared.u32 	%r53, [%r4];
	add.s32 	%r54, %r53, %r68;
	st.shared.u32 	[%r4], %r54;
	bar.sync 	0;
	setp.lt.u32 	%p11, %r1, 128;
	mov.b32 	%r69, 0;
	@%p11 bra 	$L__BB0_19;
	ld.shared.u32 	%r69, [%r4+-512];
$L__BB0_19:
	bar.sync 	0;
	ld.shared.u32 	%r55, [%r4];
	add.s32 	%r56, %r55, %r69;
	st.shared.u32 	[%r4], %r56;
	bar.sync 	0;
	setp.eq.s32 	%p12, %r61, 0;
	@%p12 bra 	$L__BB0_24;
	ld.shared.u32 	%r21, [%r4];
	ld.global.u32 	%r22, [%rd2];
	cvta.to.global.u64 	%rd10, %rd3;
	mul.wide.s32 	%rd11, %r21, 4;
	add.s64 	%rd12, %rd10, %rd11;
	st.global.u32 	[%rd12+-4], %r22;
	mov.u32 	%r70, %r1;
$L__BB0_21:
	add.s32 	%r24, %r70, 1;
	setp.ge.s32 	%p13, %r24, %r26;
	mov.u32 	%r71, %r26;
	@%p13 bra 	$L__BB0_23;
	mul.wide.u32 	%rd13, %r70, 4;
	add.s64 	%rd14, %rd1, %rd13;
	ld.global.u32 	%r57, [%rd14+4];
	setp.eq.s32 	%p14, %r57, %r22;
	mov.u32 	%r70, %r24;
	mov.u32 	%r71, %r24;
	@%p14 bra 	$L__BB0_21;
$L__BB0_23:
	sub.s32 	%r58, %r71, %r1;
	cvta.to.global.u64 	%rd15, %rd4;
	add.s64 	%rd17, %rd15, %rd11;
	st.global.u32 	[%rd17+-4], %r58;
$L__BB0_24:
	add.s32 	%r59, %r26, -1;
	setp.ne.s32 	%p15, %r1, %r59;
	@%p15 bra 	$L__BB0_26;
	ld.shared.u32 	%r60, [%r4];
	cvta.to.global.u64 	%rd18, %rd5;
	st.global.u32 	[%rd18], %r60;
$L__BB0_26:
	ret;

}


// ===== COMPILED SASS (sm_100) =====

	.target	sm_100

	.elftype	@"ET_EXEC"


//--------------------- .note.nv.tkinfo           --------------------------
	.section	.note.nv.tkinfo,"",@"SHT_NOTE"
	.sectionflags	@"SHF_NOTE_NV_TKINFO"
	.tkinfo
        /*0018*/ 	.word	0x00000002
        /*0030*/ 	.string	""
        /*0030*/ 	.string	"ptxas"
        /*0030*/ 	.string	"Cuda compilation tools, release 13.0, V13.0.88"
        /*0030*/ 	.string	"Build cuda_13.0.r13.0/compiler.36424714_0"
        /*0030*/ 	.string	"-arch sm_100 -m 64 "



//--------------------- .note.nv.cuinfo           --------------------------
	.section	.note.nv.cuinfo,"",@"SHT_NOTE"
	.sectionflags	@"SHF_NOTE_NV_CUINFO"
        /*0018*/ 	.short	0x0002
        /*001a*/ 	.short	0x0064
        /*001c*/ 	.short	0x0082
	.zero		2


//--------------------- .nv.info                  --------------------------
	.section	.nv.info,"",@"SHT_CUDA_INFO"
	.align	4


	//----- nvinfo : EIATTR_REGCOUNT
	.align		4
        /*0000*/ 	.byte	0x04, 0x2f
        /*0002*/ 	.short	(.L_1 - .L_0)
	.align		4
.L_0:
        /*0004*/ 	.word	index@(_Z10rle_kernelPiS_S_S_i)
        /*0008*/ 	.word	0x00000012


	//----- nvinfo : EIATTR_FRAME_SIZE
	.align		4
.L_1:
        /*000c*/ 	.byte	0x04, 0x11
        /*000e*/ 	.short	(.L_3 - .L_2)
	.align		4
.L_2:
        /*0010*/ 	.word	index@(_Z10rle_kernelPiS_S_S_i)
        /*0014*/ 	.word	0x00000000


	//----- nvinfo : EIATTR_MIN_STACK_SIZE
	.align		4
.L_3:
        /*0018*/ 	.byte	0x04, 0x12
        /*001a*/ 	.short	(.L_5 - .L_4)
	.align		4
.L_4:
        /*001c*/ 	.word	index@(_Z10rle_kernelPiS_S_S_i)
        /*0020*/ 	.word	0x00000000
.L_5:


//--------------------- .nv.compat                --------------------------
	.section	.nv.compat,"",@"SHT_CUDA_COMPAT_INFO"
	.align	4
        /*0000*/ 	.byte	0x02, 0x09, 0x00, 0x00, 0x02, 0x02, 0x01, 0x00, 0x02, 0x05, 0x05, 0x00, 0x03, 0x07, 0x01, 0x01
        /*0010*/ 	.byte	0x02, 0x03, 0x00, 0x00, 0x02, 0x06, 0x01, 0x00, 0x04, 0x0b, 0x08, 0x00, 0x09, 0x00, 0x00, 0x00
        /*0020*/ 	.byte	0x00, 0x00, 0x00, 0x00


//--------------------- .nv.info._Z10rle_kernelPiS_S_S_i --------------------------
	.section	.nv.info._Z10rle_kernelPiS_S_S_i,"",@"SHT_CUDA_INFO"
	.sectionflags	@""
	.align	4


	//----- nvinfo : EIATTR_CUDA_API_VERSION
	.align		4
        /*0000*/ 	.byte	0x04, 0x37
        /*0002*/ 	.short	(.L_7 - .L_6)
.L_6:
        /*0004*/ 	.word	0x00000082


	//----- nvinfo : EIATTR_KPARAM_INFO
	.align		4
.L_7:
        /*0008*/ 	.byte	0x04, 0x17
        /*000a*/ 	.short	(.L_9 - .L_8)
.L_8:
        /*000c*/ 	.word	0x00000000
        /*0010*/ 	.short	0x0004
        /*0012*/ 	.short	0x0020
        /*0014*/ 	.byte	0x00, 0xf0, 0x11, 0x00


	//----- nvinfo : EIATTR_KPARAM_INFO
	.align		4
.L_9:
        /*0018*/ 	.byte	0x04, 0x17
        /*001a*/ 	.short	(.L_11 - .L_10)
.L_10:
        /*001c*/ 	.word	0x00000000
        /*0020*/ 	.short	0x0003
        /*0022*/ 	.short	0x0018
        /*0024*/ 	.byte	0x00, 0xf5, 0x21, 0x00


	//----- nvinfo : EIATTR_KPARAM_INFO
	.align		4
.L_11:
        /*0028*/ 	.byte	0x04, 0x17
        /*002a*/ 	.short	(.L_13 - .L_12)
.L_12:
        /*002c*/ 	.word	0x00000000
        /*0030*/ 	.short	0x0002
        /*0032*/ 	.short	0x0010
        /*0034*/ 	.byte	0x00, 0xf5, 0x21, 0x00


	//----- nvinfo : EIATTR_KPARAM_INFO
	.align		4
.L_13:
        /*0038*/ 	.byte	0x04, 0x17
        /*003a*/ 	.short	(.L_15 - .L_14)
.L_14:
        /*003c*/ 	.word	0x00000000
        /*0040*/ 	.short	0x0001
        /*0042*/ 	.short	0x0008
        /*0044*/ 	.byte	0x00, 0xf5, 0x21, 0x00


	//----- nvinfo : EIATTR_KPARAM_INFO
	.align		4
.L_15:
        /*0048*/ 	.byte	0x04, 0x17
        /*004a*/ 	.short	(.L_17 - .L_16)
.L_16:
        /*004c*/ 	.word	0x00000000
        /*0050*/ 	.short	0x0000
        /*0052*/ 	.short	0x0000
        /*0054*/ 	.byte	0x00, 0xf5, 0x21, 0x00


	//----- nvinfo : EIATTR_SPARSE_MMA_MASK
	.align		4
.L_17:
        /*0058*/ 	.byte	0x03, 0x50
        /*005a*/ 	.short	0x0000


	//----- nvinfo : EIATTR_MAXREG_COUNT
	.align		4
        /*005c*/ 	.byte	0x03, 0x1b
        /*005e*/ 	.short	0x00ff


	//----- nvinfo : EIATTR_NUM_BARRIERS
	.align		4
        /*0060*/ 	.byte	0x02, 0x4c
        /*0062*/ 	.byte	0x01
	.zero		1


	//----- nvinfo : EIATTR_MERCURY_ISA_VERSION
	.align		4
        /*0064*/ 	.byte	0x03, 0x5f
        /*0066*/ 	.short	0x0101


	//----- nvinfo : EIATTR_VRC_CTA_INIT_COUNT
	.align		4
        /*0068*/ 	.byte	0x02, 0x4a
	.zero		1
	.zero		1


	//----- nvinfo : EIATTR_EXIT_INSTR_OFFSETS
	.align		4
        /*006c*/ 	.byte	0x04, 0x1c
        /*006e*/ 	.short	(.L_19 - .L_18)


	//   ....[0]....
.L_18:
        /*0070*/ 	.word	0x00000050


	//   ....[1]....
        /*0074*/ 	.word	0x00000750


	//   ....[2]....
        /*0078*/ 	.word	0x00000790


	//----- nvinfo : EIATTR_CRS_STACK_SIZE
	.align		4
.L_19:
        /*007c*/ 	.byte	0x04, 0x1e
        /*007e*/ 	.short	(.L_21 - .L_20)
.L_20:
        /*0080*/ 	.word	0x00000000


	//----- nvinfo : EIATTR_CBANK_PARAM_SIZE
	.align		4
.L_21:
        /*0084*/ 	.byte	0x03, 0x19
        /*0086*/ 	.short	0x0024


	//----- nvinfo : EIATTR_PARAM_CBANK
	.align		4
        /*0088*/ 	.byte	0x04, 0x0a
        /*008a*/ 	.short	(.L_23 - .L_22)
	.align		4
.L_22:
        /*008c*/ 	.word	index@(.nv.constant0._Z10rle_kernelPiS_S_S_i)
        /*0090*/ 	.short	0x0380
        /*0092*/ 	.short	0x0024


	//----- nvinfo : EIATTR_SW_WAR
	.align		4
.L_23:
        /*0094*/ 	.byte	0x04, 0x36
        /*0096*/ 	.short	(.L_25 - .L_24)
.L_24:
        /*0098*/ 	.word	0x00000008
.L_25:


//--------------------- .nv.callgraph             --------------------------
	.section	.nv.callgraph,"",@"SHT_CUDA_CALLGRAPH"
	.align	4
	.sectionentsize	8
	.align		4
        /*0000*/ 	.word	0x00000000
	.align		4
        /*0004*/ 	.word	0xffffffff
	.align		4
        /*0008*/ 	.word	0x00000000
	.align		4
        /*000c*/ 	.word	0xfffffffe
	.align		4
        /*0010*/ 	.word	0x00000000
	.align		4
        /*0014*/ 	.word	0xfffffffd
	.align		4
        /*0018*/ 	.word	0x00000000
	.align		4
        /*001c*/ 	.word	0xfffffffc


//--------------------- .text._Z10rle_kernelPiS_S_S_i --------------------------
	.section	.text._Z10rle_kernelPiS_S_S_i,"ax",@progbits
	.align	128
        .global         _Z10rle_kernelPiS_S_S_i
        .type           _Z10rle_kernelPiS_S_S_i,@function
        .size           _Z10rle_kernelPiS_S_S_i,(.L_x_6 - _Z10rle_kernelPiS_S_S_i)
        .other          _Z10rle_kernelPiS_S_S_i,@"STO_CUDA_ENTRY STV_DEFAULT"
_Z10rle_kernelPiS_S_S_i:
.text._Z10rle_kernelPiS_S_S_i:
[----:B------:R-:W-:Y:S01]  /*0000*/  LDC R1, c[0x0][0x37c] ;  /* 0x0000df00ff017b82 */ /* 0x000fe20000000800 */
[----:B------:R-:W0:Y:S01]  /*0010*/  S2R R0, SR_TID.X ;  /* 0x0000000000007919 */ /* 0x000e220000002100 */
[----:B------:R-:W1:Y:S02]  /*0020*/  LDCU UR4, c[0x0][0x3a0] ;  /* 0x00007400ff0477ac */ /* 0x000e640008000800 */
[----:B-1----:R-:W-:-:S05]  /*0030*/  IMAD.U32 R5, RZ, RZ, UR4 ;  /* 0x00000004ff057e24 */ /* 0x002fca000f8e00ff */
[----:B0-----:R-:W-:-:S13]  /*0040*/  ISETP.GE.AND P0, PT, R0, R5, PT ;  /* 0x000000050000720c */ /* 0x001fda0003f06270 */
[----:B------:R-:W-:Y:S05]  /*0050*/  @P0 EXIT ;  /* 0x000000000000094d */ /* 0x000fea0003800000 */
[----:B------:R-:W0:Y:S01]  /*0060*/  LDC.64 R8, c[0x0][0x380] ;  /* 0x0000e000ff087b82 */ /* 0x000e220000000a00 */
[----:B------:R-:W-:Y:S01]  /*0070*/  ISETP.NE.AND P1, PT, R0, RZ, PT ;  /* 0x000000ff0000720c */ /* 0x000fe20003f25270 */
[----:B------:R-:W1:-:S12]  /*0080*/  LDCU.64 UR6, c[0x0][0x358] ;  /* 0x00006b00ff0677ac */ /* 0x000e580008000a00 */
[C---:B------:R-:W-:Y:S02]  /*0090*/  @P1 VIADD R7, R0.reuse, 0xffffffff ;  /* 0xffffffff00071836 */ /* 0x040fe40000000000 */
[----:B0-----:R-:W-:-:S04]  /*00a0*/  IMAD.WIDE.U32 R2, R0, 0x4, R8 ;  /* 0x0000000400027825 */ /* 0x001fc800078e0008 */
[----:B------:R-:W-:Y:S01]  /*00b0*/  @P1 IMAD.WIDE.U32 R8, R7, 0x4, R8 ;  /* 0x0000000407081825 */ /* 0x000fe200078e0008 */
[----:B-1----:R-:W2:Y:S05]  /*00c0*/  @P1 LDG.E R4, desc[UR6][R2.64] ;  /* 0x0000000602041981 */ /* 0x002eaa000c1e1900 */
[----:B------:R-:W2:Y:S01]  /*00d0*/  @P1 LDG.E R9, desc[UR6][R8.64] ;  /* 0x0000000608091981 */ /* 0x000ea2000c1e1900 */
[----:B------:R-:W0:Y:S01]  /*00e0*/  S2UR UR5, SR_CgaCtaId ;  /* 0x00000000000579c3 */ /* 0x000e220000008800 */
[----:B------:R-:W-:Y:S01]  /*00f0*/  UMOV UR4, 0x400 ;  /* 0x0000040000047882 */ /* 0x000fe20000000000 */
[----:B------:R-:W-:Y:S02]  /*0100*/  HFMA2 R7, -RZ, RZ, 0, 5.9604644775390625e-08 ;  /* 0x00000001ff077431 */ /* 0x000fe400000001ff */
[----:B------:R-:W-:Y:S01]  /*0110*/  IMAD.MOV.U32 R6, RZ, RZ, RZ ;  /* 0x000000ffff067224 */ /* 0x000fe200078e00ff */
[----:B------:R-:W-:Y:S01]  /*0120*/  BSSY.RECONVERGENT B0, `(.L_x_0) ;  /* 0x0000060000007945 */ /* 0x000fe20003800200 */
[----:B0-----:R-:W-:Y:S01]  /*0130*/  ULEA UR4, UR5, UR4, 0x18 ;  /* 0x0000000405047291 */ /* 0x001fe2000f8ec0ff */
[----:B--2---:R-:W-:-:S05]  /*0140*/  @P1 ISETP.NE.AND P0, PT, R4, R9, PT ;  /* 0x000000090400120c */ /* 0x004fca0003f05270 */
[C---:B------:R-:W-:Y:S02]  /*0150*/  LEA R4, R0.reuse, UR4, 0x2 ;  /* 0x0000000400047c11 */ /* 0x040fe4000f8e10ff */
[----:B------:R-:W-:Y:S02]  /*0160*/  @P1 SEL R7, RZ, 0x1, !P0 ;  /* 0x00000001ff071807 */ /* 0x000fe40004000000 */
[----:B------:R-:W-:-:S03]  /*0170*/  ISETP.GE.U32.AND P0, PT, R0, 0x2, PT ;  /* 0x000000020000780c */ /* 0x000fc60003f06070 */
[----:B------:R-:W-:Y:S01]  /*0180*/  STS [R4], R7 ;  /* 0x0000000704007388 */ /* 0x000fe20000000800 */
[----:B------:R-:W-:Y:S06]  /*0190*/  BAR.SYNC.DEFER_BLOCKING 0x0 ;  /* 0x0000000000007b1d */ /* 0x000fec0000010000 */
[----:B------:R-:W-:Y:S02]  /*01a0*/  @P1 LDS R6, [R4+-0x4] ;  /* 0xfffffc0004061984 */ /* 0x000fe40000000800 */
[----:B------:R-:W-:Y:S06]  /*01b0*/  BAR.SYNC.DEFER_BLOCKING 0x0 ;  /* 0x0000000000007b1d */ /* 0x000fec0000010000 */
[----:B------:R-:W0:Y:S02]  /*01c0*/  LDS R9, [R4] ;  /* 0x0000000004097984 */ /* 0x000e240000000800 */
[----:B0-----:R-:W-:Y:S01]  /*01d0*/  IMAD.IADD R9, R9, 0x1, R6 ;  /* 0x0000000109097824 */ /* 0x001fe200078e0206 */
[----:B------:R-:W-:-:S04]  /*01e0*/  MOV R6, RZ ;  /* 0x000000ff00067202 */ /* 0x000fc80000000f00 */
[----:B------:R-:W-:Y:S01]  /*01f0*/  STS [R4], R9 ;  /* 0x0000000904007388 */ /* 0x000fe20000000800 */
[----:B------:R-:W-:Y:S06]  /*0200*/  BAR.SYNC.DEFER_BLOCKING 0x0 ;  /* 0x0000000000007b1d */ /* 0x000fec0000010000 */
[----:B------:R-:W-:Y:S02]  /*0210*/  @P0 LDS R6, [R4+-0x8] ;  /* 0xfffff80004060984 */ /* 0x000fe40000000800 */
[----:B------:R-:W-:Y:S01]  /*0220*/  BAR.SYNC.DEFER_BLOCKING 0x0 ;  /* 0x0000000000007b1d */ /* 0x000fe20000010000 */
[----:B------:R-:W-:-:S05]  /*0230*/  ISETP.GE.U32.AND P0, PT, R0, 0x4, PT ;  /* 0x000000040000780c */ /* 0x000fca0003f06070 */
[----:B------:R-:W0:Y:S02]  /*0240*/  LDS R11, [R4] ;  /* 0x00000000040b7984 */ /* 0x000e240000000800 */
[----:B0-----:R-:W-:Y:S02]  /*0250*/  IMAD.IADD R11, R11, 0x1, R6 ;  /* 0x000000010b0b7824 */ /* 0x001fe400078e0206 */
[----:B------:R-:W-:-:S03]  /*0260*/  IMAD.MOV.U32 R6, RZ, RZ, RZ ;  /* 0x000000ffff067224 */ /* 0x000fc600078e00ff */
[----:B------:R-:W-:Y:S01]  /*0270*/  STS [R4], R11 ;  /* 0x0000000b04007388 */ /* 0x000fe20000000800 */
[----:B------:R-:W-:Y:S06]  /*0280*/  BAR.SYNC.DEFER_BLOCKING 0x0 ;  /* 0x0000000000007b1d */ /* 0x000fec0000010000 */
[----:B------:R-:W-:Y:S02]  /*0290*/  @P0 LDS R6, [R4+-0x10] ;  /* 0xfffff00004060984 */ /* 0x000fe40000000800 */
[----:B------:R-:W-:Y:S01]  /*02a0*/  BAR.SYNC.DEFER_BLOCKING 0x0 ;  /* 0x0000000000007b1d */ /* 0x000fe20000010000 */
[----:B------:R-:W-:-:S05]  /*02b0*/  ISETP.GE.U32.AND P0, PT, R0, 0x8, PT ;  /* 0x000000080000780c */ /* 0x000fca0003f06070 */
[----:B------:R-:W0:Y:S02]  /*02c0*/  LDS R9, [R4] ;  /* 0x0000000004097984 */ /* 0x000e240000000800 */
[----:B0-----:R-:W-:Y:S01]  /*02d0*/  IADD3 R9, PT, PT, R9, R6, RZ ;  /* 0x0000000609097210 */ /* 0x001fe20007ffe0ff */
[----:B------:R-:W-:-:S04]  /*02e0*/  IMAD.MOV.U32 R6, RZ, RZ, RZ ;  /* 0x000000ffff067224 */ /* 0x000fc800078e00ff */
[----:B------:R-:W-:Y:S01]  /*02f0*/  STS [R4], R9 ;  /* 0x0000000904007388 */ /* 0x000fe20000000800 */
[----:B------:R-:W-:Y:S06]  /*0300*/  BAR.SYNC.DEFER_BLOCKING 0x0 ;  /* 0x0000000000007b1d */ /* 0x000fec0000010000 */
[----:B------:R-:W-:Y:S02]  /*0310*/  @P0 LDS R6, [R4+-0x20] ;  /* 0xffffe00004060984 */ /* 0x000fe40000000800 */
[----:B------:R-:W-:Y:S01]  /*0320*/  BAR.SYNC.DEFER_BLOCKING 0x0 ;  /* 0x0000000000007b1d */ /* 0x000fe20000010000 */
[----:B------:R-:W-:-:S05]  /*0330*/  ISETP.GE.U32.AND P0, PT, R0, 0x10, PT ;  /* 0x000000100000780c */ /* 0x000fca0003f06070 */
[----:B------:R-:W0:Y:S02]  /*0340*/  LDS R11, [R4] ;  /* 0x00000000040b7984 */ /* 0x000e240000000800 */
[----:B0-----:R-:W-:Y:S02]  /*0350*/  IMAD.IADD R11, R11, 0x1, R6 ;  /* 0x000000010b0b7824 */ /* 0x001fe400078e0206 */
[----:B------:R-:W-:-:S03]  /*0360*/  HFMA2 R6, -RZ, RZ, 0, 0 ;  /* 0x00000000ff067431 */ /* 0x000fc600000001ff */
        /* <DEDUP_REMOVED lines=22> */
[----:B0-----:R-:W-:Y:S01]  /*04d0*/  IMAD.IADD R9, R9, 0x1, R6 ;  /* 0x0000000109097824 */ /* 0x001fe200078e0206 */
[----:B------:R-:W-:-:S04]  /*04e0*/  MOV R6, RZ ;  /* 0x000000ff00067202 */ /* 0x000fc80000000f00 */
[----:B------:R-:W-:Y:S01]  /*04f0*/  STS [R4], R9 ;  /* 0x0000000904007388 */ /* 0x000fe20000000800 */
[----:B------:R-:W-:Y:S06]  /*0500*/  BAR.SYNC.DEFER_BLOCKING 0x0 ;  /* 0x0000000000007b1d */ /* 0x000fec0000010000 */
[----:B------:R-:W-:Y:S02]  /*0510*/  @P0 LDS R6, [R4+-0x200] ;  /* 0xfffe000004060984 */ /* 0x000fe40000000800 */
[----:B------:R-:W-:Y:S01]  /*0520*/  BAR.SYNC.DEFER_BLOCKING 0x0 ;  /* 0x0000000000007b1d */ /* 0x000fe20000010000 */
[----:B------:R-:W-:-:S05]  /*0530*/  ISETP.NE.AND P0, PT, R7, RZ, PT ;  /* 0x000000ff0700720c */ /* 0x000fca0003f05270 */
[----:B------:R-:W0:Y:S02]  /*0540*/  LDS R11, [R4] ;  /* 0x00000000040b7984 */ /* 0x000e240000000800 */
[----:B0-----:R-:W-:-:S05]  /*0550*/  IMAD.IADD R11, R11, 0x1, R6 ;  /* 0x000000010b0b7824 */ /* 0x001fca00078e0206 */
[----:B------:R0:W-:Y:S01]  /*0560*/  STS [R4], R11 ;  /* 0x0000000b04007388 */ /* 0x0001e20000000800 */
[----:B------:R-:W-:Y:S06]  /*0570*/  BAR.SYNC.DEFER_BLOCKING 0x0 ;  /* 0x0000000000007b1d */ /* 0x000fec0000010000 */
[----:B------:R-:W-:Y:S05]  /*0580*/  @!P0 BRA `(.L_x_1) ;  /* 0x0000000000648947 */ /* 0x000fea0003800000 */
[----:B------:R-:W2:Y:S01]  /*0590*/  LDG.E R13, desc[UR6][R2.64] ;  /* 0x00000006020d7981 */ /* 0x000ea2000c1e1900 */
[----:B------:R-:W1:Y:S01]  /*05a0*/  LDC.64 R6, c[0x0][0x388] ;  /* 0x0000e200ff067b82 */ /* 0x000e620000000a00 */
[----:B------:R-:W-:Y:S01]  /*05b0*/  BSSY.RECONVERGENT B1, `(.L_x_2) ;  /* 0x0000012000017945 */ /* 0x000fe20003800200 */
[----:B------:R-:W-:Y:S01]  /*05c0*/  IMAD.MOV.U32 R15, RZ, RZ, R0 ;  /* 0x000000ffff0f7224 */ /* 0x000fe200078e0000 */
[----:B0-----:R-:W1:Y:S05]  /*05d0*/  LDS R11, [R4] ;  /* 0x00000000040b7984 */ /* 0x001e6a0000000800 */
[----:B------:R-:W0:Y:S08]  /*05e0*/  LDC R5, c[0x0][0x3a0] ;  /* 0x0000e800ff057b82 */ /* 0x000e300000000800 */
[----:B------:R-:W3:Y:S08]  /*05f0*/  LDC R10, c[0x0][0x3a0] ;  /* 0x0000e800ff0a7b82 */ /* 0x000ef00000000800 */
[----:B------:R-:W4:Y:S01]  /*0600*/  LDC.64 R8, c[0x0][0x380] ;  /* 0x0000e000ff087b82 */ /* 0x000f220000000a00 */
[----:B-1----:R-:W-:-:S05]  /*0610*/  IMAD.WIDE R6, R11, 0x4, R6 ;  /* 0x000000040b067825 */ /* 0x002fca00078e0206 */
[----:B0-234-:R1:W-:Y:S02]  /*0620*/  STG.E desc[UR6][R6.64+-0x4], R13 ;  /* 0xfffffc0d06007986 */ /* 0x01d3e4000c101906 */
.L_x_4:
[----:B-1----:R-:W-:Y:S01]  /*0630*/  IADD3 R6, PT, PT, R15, 0x1, RZ ;  /* 0x000000010f067810 */ /* 0x002fe20007ffe0ff */
[----:B------:R-:W-:-:S03]  /*0640*/  IMAD.MOV.U32 R7, RZ, RZ, R10 ;  /* 0x000000ffff077224 */ /* 0x000fc600078e000a */
[----:B------:R-:W-:-:S13]  /*0650*/  ISETP.GE.AND P0, PT, R6, R5, PT ;  /* 0x000000050600720c */ /* 0x000fda0003f06270 */
[----:B------:R-:W-:Y:S05]  /*0660*/  @P0 BRA `(.L_x_3) ;  /* 0x0000000000180947 */ /* 0x000fea0003800000 */
[----:B------:R-:W-:-:S06]  /*0670*/  IMAD.WIDE.U32 R2, R15, 0x4, R8 ;  /* 0x000000040f027825 */ /* 0x000fcc00078e0008 */
[----:B------:R-:W2:Y:S01]  /*0680*/  LDG.E R2, desc[UR6][R2.64+0x4] ;  /* 0x0000040602027981 */ /* 0x000ea2000c1e1900 */
[----:B------:R-:W-:Y:S01]  /*0690*/  IMAD.MOV.U32 R15, RZ, RZ, R6 ;  /* 0x000000ffff0f7224 */ /* 0x000fe200078e0006 */
[----:B--2---:R-:W-:-:S13]  /*06a0*/  ISETP.NE.AND P0, PT, R2, R13, PT ;  /* 0x0000000d0200720c */ /* 0x004fda0003f05270 */
[----:B------:R-:W-:Y:S05]  /*06b0*/  @!P0 BRA `(.L_x_4) ;  /* 0xfffffffc00dc8947 */ /* 0x000fea000383ffff */
[----:B------:R-:W-:-:S07]  /*06c0*/  MOV R7, R6 ;  /* 0x0000000600077202 */ /* 0x000fce0000000f00 */
.L_x_3:
[----:B------:R-:W-:Y:S05]  /*06d0*/  BSYNC.RECONVERGENT B1 ;  /* 0x0000000000017941 */ /* 0x000fea0003800200 */
.L_x_2:
[----:B------:R-:W0:Y:S01]  /*06e0*/  LDC.64 R2, c[0x0][0x390] ;  /* 0x0000e400ff027b82 */ /* 0x000e220000000a00 */
[----:B------:R-:W-:Y:S02]  /*06f0*/  IMAD.IADD R7, R7, 0x1, -R0 ;  /* 0x0000000107077824 */ /* 0x000fe400078e0a00 */
[----:B0-----:R-:W-:-:S05]  /*0700*/  IMAD.WIDE R2, R11, 0x4, R2 ;  /* 0x000000040b027825 */ /* 0x001fca00078e0202 */
[----:B------:R1:W-:Y:S02]  /*0710*/  STG.E desc[UR6][R2.64+-0x4], R7 ;  /* 0xfffffc0702007986 */ /* 0x0003e4000c101906 */
.L_x_1:
[----:B------:R-:W-:Y:S05]  /*0720*/  BSYNC.RECONVERGENT B0 ;  /* 0x0000000000007941 */ /* 0x000fea0003800200 */
.L_x_0:
[----:B------:R-:W-:-:S04]  /*0730*/  IADD3 R5, PT, PT, R5, -0x1, RZ ;  /* 0xffffffff05057810 */ /* 0x000fc80007ffe0ff */
[----:B------:R-:W-:-:S13]  /*0740*/  ISETP.NE.AND P0, PT, R0, R5, PT ;  /* 0x000000050000720c */ /* 0x000fda0003f05270 */
[----:B------:R-:W-:Y:S05]  /*0750*/  @P0 EXIT ;  /* 0x000000000000094d */ /* 0x000fea0003800000 */
[----:B------:R-:W2:Y:S01]  /*0760*/  LDS R5, [R4] ;  /* 0x0000000004057984 */ /* 0x000ea20000000800 */
[----:B-1----:R-:W2:Y:S03]  /*0770*/  LDC.64 R2, c[0x0][0x398] ;  /* 0x0000e600ff027b82 */ /* 0x002ea60000000a00 */
[----:B--2---:R-:W-:Y:S01]  /*0780*/  STG.E desc[UR6][R2.64], R5 ;  /* 0x0000000502007986 */ /* 0x004fe2000c101906 */
[----:B------:R-:W-:Y:S05]  /*0790*/  EXIT ;  /* 0x000000000000794d */ /* 0x000fea0003800000 */
.L_x_5:
[----:B------:R-:W-:-:S00]  /*07a0*/  BRA `(.L_x_5) ;  /* 0xfffffffc00fc7947 */ /* 0x000fc0000383ffff */
[----:B------:R-:W-:-:S00]  /*07b0*/  NOP ;  /* 0x0000000000007918 */ /* 0x000fc00000000000 */
        /* <DEDUP_REMOVED lines=12> */
.L_x_6:


//--------------------- .nv.shared._Z10rle_kernelPiS_S_S_i --------------------------
	.section	.nv.shared._Z10rle_kernelPiS_S_S_i,"aw",@nobits
	.sectionflags	@""
	.align	4
.nv.shared._Z10rle_kernelPiS_S_S_i:
	.zero		2048


//--------------------- .nv.shared.reserved.0     --------------------------
	.section	.nv.shared.reserved.0,"aw",@nobits
	.weak		__nv_reservedSMEM_offset_0_alias
	.size		__nv_reservedSMEM_offset_0_alias, 0, 64
	.other		__nv_reservedSMEM_offset_0_alias,@"STO_CUDA_RESERVED_SHARED STV_DEFAULT"
__nv_reservedSMEM_offset_0_alias:
	.zero		0
	.zero		64


//--------------------- .nv.constant0._Z10rle_kernelPiS_S_S_i --------------------------
	.section	.nv.constant0._Z10rle_kernelPiS_S_S_i,"a",@progbits
	.sectionflags	@""
	.align	4
.nv.constant0._Z10rle_kernelPiS_S_S_i:
	.zero		932


//--------------------- SYMBOLS --------------------------

	.type		.nv.reservedSmem.offset0,@object
	.size		.nv.reservedSmem.offset0,0x4
	.type		.nv.reservedSmem.cap,@object
	.size		.nv.reservedSmem.cap,0x4
